	.headerflags	@"EF_CUDA_TEXMODE_UNIFIED EF_CUDA_64BIT_ADDRESS EF_CUDA_ACCELERATORS EF_CUDA_SM90 EF_CUDA_VIRTUAL_SM(EF_CUDA_SM90)"
	.elftype	@"ET_EXEC"


//--------------------- .nv.info                  --------------------------
	.section	.nv.info,"",@"SHT_CUDA_INFO"
	.align	4


	//----- nvinfo : EIATTR_REGCOUNT
	.align		4
        /*0000*/ 	.byte	0x04, 0x2f
        /*0002*/ 	.short	(.L_3 - .L_2)
	.align		4
.L_2:
        /*0004*/ 	.word	index@(triton_poi_fused__native_batch_norm_legit_no_training_convolution_relu_0)
        /*0008*/ 	.word	0x00000016


	//----- nvinfo : EIATTR_MIN_STACK_SIZE
	.align		4
.L_3:
        /*000c*/ 	.byte	0x04, 0x12
        /*000e*/ 	.short	(.L_5 - .L_4)
	.align		4
.L_4:
        /*0010*/ 	.word	index@(triton_poi_fused__native_batch_norm_legit_no_training_convolution_relu_0)
        /*0014*/ 	.word	0x00000000


	//----- nvinfo : EIATTR_FRAME_SIZE
	.align		4
.L_5:
        /*0018*/ 	.byte	0x04, 0x11
        /*001a*/ 	.short	(.L_7 - .L_6)
	.align		4
.L_6:
        /*001c*/ 	.word	index@(triton_poi_fused__native_batch_norm_legit_no_training_convolution_relu_0)
        /*0020*/ 	.word	0x00000000


	//----- nvinfo : EIATTR_MIN_STACK_SIZE
	.align		4
.L_7:
        /*0024*/ 	.byte	0x04, 0x12
        /*0026*/ 	.short	(.L_9 - .L_8)
	.align		4
.L_8:
        /*0028*/ 	.word	index@(triton_poi_fused__native_batch_norm_legit_no_training_convolution_relu_0)
        /*002c*/ 	.word	0x00000000
.L_9:


//--------------------- .nv.info.triton_poi_fused__native_batch_norm_legit_no_training_convolution_relu_0 --------------------------
	.section	.nv.info.triton_poi_fused__native_batch_norm_legit_no_training_convolution_relu_0,"",@"SHT_CUDA_INFO"
	.sectionflags	@""
	.align	4


	//----- nvinfo : EIATTR_CUDA_API_VERSION
	.align		4
        /*0000*/ 	.byte	0x04, 0x37
        /*0002*/ 	.short	(.L_11 - .L_10)
.L_10:
        /*0004*/ 	.word	0x0000007c


	//----- nvinfo : EIATTR_KPARAM_INFO
	.align		4
.L_11:
        /*0008*/ 	.byte	0x04, 0x17
        /*000a*/ 	.short	(.L_13 - .L_12)
.L_12:
        /*000c*/ 	.word	0x00000000
        /*0010*/ 	.short	0x0007
        /*0012*/ 	.short	0x0038
        /*0014*/ 	.byte	0x00, 0xf0, 0x11, 0x00


	//----- nvinfo : EIATTR_KPARAM_INFO
	.align		4
.L_13:
        /*0018*/ 	.byte	0x04, 0x17
        /*001a*/ 	.short	(.L_15 - .L_14)
.L_14:
        /*001c*/ 	.word	0x00000000
        /*0020*/ 	.short	0x0006
        /*0022*/ 	.short	0x0030
        /*0024*/ 	.byte	0x00, 0xf4, 0x21, 0x00


	//----- nvinfo : EIATTR_KPARAM_INFO
	.align		4
.L_15:
        /*0028*/ 	.byte	0x04, 0x17
        /*002a*/ 	.short	(.L_17 - .L_16)
.L_16:
        /*002c*/ 	.word	0x00000000
        /*0030*/ 	.short	0x0005
        /*0032*/ 	.short	0x0028
        /*0034*/ 	.byte	0x00, 0xf4, 0x21, 0x00


	//----- nvinfo : EIATTR_KPARAM_INFO
	.align		4
.L_17:
        /*0038*/ 	.byte	0x04, 0x17
        /*003a*/ 	.short	(.L_19 - .L_18)
.L_18:
        /*003c*/ 	.word	0x00000000
        /*0040*/ 	.short	0x0004
        /*0042*/ 	.short	0x0020
        /*0044*/ 	.byte	0x00, 0xf4, 0x21, 0x00


	//----- nvinfo : EIATTR_KPARAM_INFO
	.align		4
.L_19:
        /*0048*/ 	.byte	0x04, 0x17
        /*004a*/ 	.short	(.L_21 - .L_20)
.L_20:
        /*004c*/ 	.word	0x00000000
        /*0050*/ 	.short	0x0003
        /*0052*/ 	.short	0x0018
        /*0054*/ 	.byte	0x00, 0xf4, 0x21, 0x00


	//----- nvinfo : EIATTR_KPARAM_INFO
	.align		4
.L_21:
        /*0058*/ 	.byte	0x04, 0x17
        /*005a*/ 	.short	(.L_23 - .L_22)
.L_22:
        /*005c*/ 	.word	0x00000000
        /*0060*/ 	.short	0x0002
        /*0062*/ 	.short	0x0010
        /*0064*/ 	.byte	0x00, 0xf4, 0x21, 0x00


	//----- nvinfo : EIATTR_KPARAM_INFO
	.align		4
.L_23:
        /*0068*/ 	.byte	0x04, 0x17
        /*006a*/ 	.short	(.L_25 - .L_24)
.L_24:
        /*006c*/ 	.word	0x00000000
        /*0070*/ 	.short	0x0001
        /*0072*/ 	.short	0x0008
        /*0074*/ 	.byte	0x00, 0xf4, 0x21, 0x00


	//----- nvinfo : EIATTR_KPARAM_INFO
	.align		4
.L_25:
        /*0078*/ 	.byte	0x04, 0x17
        /*007a*/ 	.short	(.L_27 - .L_26)
.L_26:
        /*007c*/ 	.word	0x00000000
        /*0080*/ 	.short	0x0000
        /*0082*/ 	.short	0x0000
        /*0084*/ 	.byte	0x00, 0xf4, 0x21, 0x00


	//----- nvinfo : EIATTR_SPARSE_MMA_MASK
	.align		4
.L_27:
        /*0088*/ 	.byte	0x03, 0x50
        /*008a*/ 	.short	0x0000


	//----- nvinfo : EIATTR_MAXREG_COUNT
	.align		4
        /*008c*/ 	.byte	0x03, 0x1b
        /*008e*/ 	.short	0x00ff


	//----- nvinfo : EIATTR_EXIT_INSTR_OFFSETS
	.align		4
        /*0090*/ 	.byte	0x04, 0x1c
        /*0092*/ 	.short	(.L_29 - .L_28)


	//   ....[0]....
.L_28:
        /*0094*/ 	.word	0x000003c0


	//----- nvinfo : EIATTR_REQNTID
	.align		4
.L_29:
        /*0098*/ 	.byte	0x04, 0x10
        /*009a*/ 	.short	(.L_31 - .L_30)
.L_30:
        /*009c*/ 	.word	0x00000100
        /*00a0*/ 	.word	0x00000001
        /*00a4*/ 	.word	0x00000001


	//----- nvinfo : EIATTR_CBANK_PARAM_SIZE
	.align		4
.L_31:
        /*00a8*/ 	.byte	0x03, 0x19
        /*00aa*/ 	.short	0x003c


	//----- nvinfo : EIATTR_PARAM_CBANK
	.align		4
        /*00ac*/ 	.byte	0x04, 0x0a
        /*00ae*/ 	.short	(.L_33 - .L_32)
	.align		4
.L_32:
        /*00b0*/ 	.word	index@(.nv.constant0.triton_poi_fused__native_batch_norm_legit_no_training_convolution_relu_0)
        /*00b4*/ 	.short	0x0210
        /*00b6*/ 	.short	0x003c


	//----- nvinfo : EIATTR_SW_WAR
	.align		4
.L_33:
        /*00b8*/ 	.byte	0x04, 0x36
        /*00ba*/ 	.short	(.L_35 - .L_34)
.L_34:
        /*00bc*/ 	.word	0x00000008
.L_35:


//--------------------- .nv.callgraph             --------------------------
	.section	.nv.callgraph,"",@"SHT_CUDA_CALLGRAPH"
	.align	4
	.sectionentsize	8
	.align		4
        /*0000*/ 	.word	0x00000000
	.align		4
        /*0004*/ 	.word	0xffffffff
	.align		4
        /*0008*/ 	.word	0x00000000
	.align		4
        /*000c*/ 	.word	0xfffffffe
	.align		4
        /*0010*/ 	.word	0x00000000
	.align		4
        /*0014*/ 	.word	0xfffffffd
	.align		4
        /*0018*/ 	.word	0x00000000
	.align		4
        /*001c*/ 	.word	0xfffffffc


//--------------------- .nv.constant4             --------------------------
	.section	.nv.constant4,"a",@progbits
	.align	8
	.align		8
.nv.constant4:
        /*0000*/ 	.dword	_$_str
	.align		8
        /*0008*/ 	.dword	_$_str_$_2


//--------------------- .text.triton_poi_fused__native_batch_norm_legit_no_training_convolution_relu_0 --------------------------
	.section	.text.triton_poi_fused__native_batch_norm_legit_no_training_convolution_relu_0,"ax",@progbits
	.align	128
        .global         triton_poi_fused__native_batch_norm_legit_no_training_convolution_relu_0
        .type           triton_poi_fused__native_batch_norm_legit_no_training_convolution_relu_0,@function
        .size           triton_poi_fused__native_batch_norm_legit_no_training_convolution_relu_0,(.L_x_1 - triton_poi_fused__native_batch_norm_legit_no_training_convolution_relu_0)
        .other          triton_poi_fused__native_batch_norm_legit_no_training_convolution_relu_0,@"STO_CUDA_ENTRY STV_DEFAULT"
triton_poi_fused__native_batch_norm_legit_no_training_convolution_relu_0:
.text.triton_poi_fused__native_batch_norm_legit_no_training_convolution_relu_0:
[----:B------:R-:W-:Y:S01]  /*0000*/  LDC R1, c[0x0][0x28] ;  /* 0x00000a00ff017b82 */ /* 0x000fe20000000800 */
[----:B------:R-:W1:Y:S07]  /*0010*/  S2R R0, SR_TID.X ;  /* 0x0000000000007919 */ /* 0x000e6e0000002100 */
[----:B------:R-:W2:Y:S01]  /*0020*/  LDC.64 R14, c[0x0][0x228] ;  /* 0x00008a00ff0e7b82 */ /* 0x000ea20000000a00 */
[----:B------:R-:W-:Y:S01]  /*0030*/  ULDC.64 UR4, c[0x0][0x208] ;  /* 0x0000820000047ab9 */ /* 0x000fe20000000a00 */
[----:B------:R-:W3:Y:S06]  /*0040*/  S2R R5, SR_CTAID.X ;  /* 0x0000000000057919 */ /* 0x000eec0000002500 */
[----:B------:R-:W4:Y:S08]  /*0050*/  LDC.64 R10, c[0x0][0x218] ;  /* 0x00008600ff0a7b82 */ /* 0x000f300000000a00 */
[----:B------:R-:W5:Y:S08]  /*0060*/  LDC.64 R12, c[0x0][0x220] ;  /* 0x00008800ff0c7b82 */ /* 0x000f700000000a00 */
[----:B------:R-:W4:Y:S01]  /*0070*/  LDC.64 R16, c[0x0][0x230] ;  /* 0x00008c00ff107b82 */ /* 0x000f220000000a00 */
[----:B-1----:R-:W-:-:S02]  /*0080*/  SHF.L.U32 R0, R0, 0x1, RZ ;  /* 0x0000000100007819 */ /* 0x002fc400000006ff */
[----:B---3--:R-:W-:Y:S02]  /*0090*/  SHF.R.S32.HI R3, RZ, 0x16, R5 ;  /* 0x00000016ff037819 */ /* 0x008fe40000011405 */
[----:B------:R-:W-:Y:S02]  /*00a0*/  LOP3.LUT R0, R0, 0x1fe, RZ, 0xc0, !PT ;  /* 0x000001fe00007812 */ /* 0x000fe400078ec0ff */
[----:B------:R-:W-:Y:S02]  /*00b0*/  SGXT R3, R3, 0x1 ;  /* 0x000000010303781a */ /* 0x000fe40000000200 */
[----:B------:R-:W-:-:S04]  /*00c0*/  LEA R0, R5, R0, 0x9 ;  /* 0x0000000005007211 */ /* 0x000fc800078e48ff */
[----:B------:R-:W-:-:S04]  /*00d0*/  LEA.HI R3, R3, R0, RZ, 0xc ;  /* 0x0000000003037211 */ /* 0x000fc800078f60ff */
[----:B------:R-:W-:-:S05]  /*00e0*/  SHF.R.S32.HI R3, RZ, 0xc, R3 ;  /* 0x0000000cff037819 */ /* 0x000fca0000011403 */
[----:B------:R-:W-:-:S05]  /*00f0*/  IMAD.HI R2, R3, 0x2aaaaaab, RZ ;  /* 0x2aaaaaab03027827 */ /* 0x000fca00078e02ff */
[----:B------:R-:W-:-:S04]  /*0100*/  SHF.R.U32.HI R5, RZ, 0x1f, R2 ;  /* 0x0000001fff057819 */ /* 0x000fc80000011602 */
[----:B------:R-:W-:Y:S02]  /*0110*/  LEA.HI R2, R2, R5, RZ, 0x1d ;  /* 0x0000000502027211 */ /* 0x000fe400078fe8ff */
[----:B------:R-:W1:Y:S03]  /*0120*/  LDC.64 R4, c[0x0][0x238] ;  /* 0x00008e00ff047b82 */ /* 0x000e660000000a00 */
[----:B------:R-:W-:-:S04]  /*0130*/  IMAD R19, R2, -0x30, R3 ;  /* 0xffffffd002137824 */ /* 0x000fc800078e0203 */
[C---:B--2---:R-:W-:Y:S01]  /*0140*/  IMAD.WIDE R14, R19.reuse, 0x4, R14 ;  /* 0x00000004130e7825 */ /* 0x044fe200078e020e */
[----:B------:R-:W2:Y:S04]  /*0150*/  LDC.64 R2, c[0x0][0x210] ;  /* 0x00008400ff027b82 */ /* 0x000ea80000000a00 */
[----:B------:R3:W3:Y:S01]  /*0160*/  LDG.E.EL R18, desc[UR4][R14.64] ;  /* 0x000000040e127981 */ /* 0x0006e2000c2e1900 */
[----:B----4-:R-:W-:-:S04]  /*0170*/  IMAD.WIDE R10, R19, 0x4, R10 ;  /* 0x00000004130a7825 */ /* 0x010fc800078e020a */
[----:B-----5:R-:W-:Y:S01]  /*0180*/  IMAD.WIDE R12, R19, 0x4, R12 ;  /* 0x00000004130c7825 */ /* 0x020fe200078e020c */
[----:B------:R4:W5:Y:S04]  /*0190*/  LDG.E.EL R8, desc[UR4][R10.64] ;  /* 0x000000040a087981 */ /* 0x000968000c2e1900 */
[----:B------:R-:W5:Y:S01]  /*01a0*/  LDG.E.EL R9, desc[UR4][R12.64] ;  /* 0x000000040c097981 */ /* 0x000f62000c2e1900 */
[----:B--2---:R-:W-:-:S05]  /*01b0*/  IMAD.WIDE R2, R0, 0x4, R2 ;  /* 0x0000000400027825 */ /* 0x004fca00078e0202 */
[----:B------:R-:W5:Y:S01]  /*01c0*/  LDG.E.64 R6, desc[UR4][R2.64] ;  /* 0x0000000402067981 */ /* 0x000f62000c1e1b00 */
[----:B0--3--:R-:W-:-:S04]  /*01d0*/  IMAD.WIDE R14, R19, 0x4, R16 ;  /* 0x00000004130e7825 */ /* 0x009fc800078e0210 */
[----:B-1----:R-:W-:Y:S02]  /*01e0*/  IMAD.WIDE R16, R19, 0x4, R4 ;  /* 0x0000000413107825 */ /* 0x002fe400078e0204 */
[----:B------:R-:W2:Y:S01]  /*01f0*/  LDG.E.EL R14, desc[UR4][R14.64] ;  /* 0x000000040e0e7981 */ /* 0x000ea2000c2e1900 */
[----:B----4-:R-:W-:Y:S01]  /*0200*/  HFMA2.MMA R10, -RZ, RZ, 1.625, 0 ;  /* 0x3e800000ff0a7435 */ /* 0x010fe200000001ff */
[----:B------:R-:W0:Y:S02]  /*0210*/  LDC.64 R4, c[0x0][0x240] ;  /* 0x00009000ff047b82 */ /* 0x000e240000000a00 */
[----:B------:R-:W2:Y:S01]  /*0220*/  LDG.E.EL R17, desc[UR4][R16.64] ;  /* 0x0000000410117981 */ /* 0x000ea2000c2e1900 */
[----:B0-----:R-:W-:-:S04]  /*0230*/  IMAD.WIDE R4, R0, 0x4, R4 ;  /* 0x0000000400047825 */ /* 0x001fc800078e0204 */
[----:B------:R-:W-:-:S04]  /*0240*/  FADD R18, R18, 9.9999997473787516356e-06 ;  /* 0x3727c5ac12127421 */ /* 0x000fc80000000000 */
[----:B------:R-:W0:Y:S02]  /*0250*/  MUFU.SQRT R19, R18 ;  /* 0x0000001200137308 */ /* 0x000e240000002000 */
[C---:B0-----:R-:W-:Y:S02]  /*0260*/  FSETP.GT.AND P0, PT, R19.reuse, 8.50705917302346158658e+37, PT ;  /* 0x7e8000001300780b */ /* 0x041fe40003f04000 */
[----:B------:R-:W-:-:S11]  /*0270*/  FSETP.GEU.AND P1, PT, R19, 1.175494350822287508e-38, PT ;  /* 0x008000001300780b */ /* 0x000fd60003f2e000 */
[----:B------:R-:W-:-:S04]  /*0280*/  @P0 FMUL R19, R19, 0.25 ;  /* 0x3e80000013130820 */ /* 0x000fc80000400000 */
[----:B------:R-:W-:-:S06]  /*0290*/  @!P1 FMUL R19, R19, 16777216 ;  /* 0x4b80000013139820 */ /* 0x000fcc0000400000 */
[----:B------:R-:W0:Y:S01]  /*02a0*/  MUFU.RCP R19, R19 ;  /* 0x0000001300137308 */ /* 0x000e220000001000 */
[----:B------:R-:W-:Y:S01]  /*02b0*/  FSEL R10, R10, 1, P0 ;  /* 0x3f8000000a0a7808 */ /* 0x000fe20000000000 */
[--C-:B-----5:R-:W-:Y:S01]  /*02c0*/  FADD R6, R6, R8.reuse ;  /* 0x0000000806067221 */ /* 0x120fe20000000000 */
[----:B------:R-:W-:-:S03]  /*02d0*/  FADD R7, R7, R8 ;  /* 0x0000000807077221 */ /* 0x000fc60000000000 */
[----:B------:R-:W-:Y:S01]  /*02e0*/  @!P1 FMUL R10, R10, 16777216 ;  /* 0x4b8000000a0a9820 */ /* 0x000fe20000400000 */
[C---:B------:R-:W-:Y:S01]  /*02f0*/  FADD R8, -R9.reuse, R6 ;  /* 0x0000000609087221 */ /* 0x040fe20000000100 */
[----:B------:R-:W-:Y:S02]  /*0300*/  FADD R9, -R9, R7 ;  /* 0x0000000709097221 */ /* 0x000fe40000000100 */
[----:B0-----:R-:W-:-:S04]  /*0310*/  FMUL R10, R19, R10 ;  /* 0x0000000a130a7220 */ /* 0x001fc80000400000 */
[-C--:B------:R-:W-:Y:S01]  /*0320*/  FMUL R8, R8, R10.reuse ;  /* 0x0000000a08087220 */ /* 0x080fe20000400000 */
[----:B------:R-:W-:-:S03]  /*0330*/  FMUL R10, R9, R10 ;  /* 0x0000000a090a7220 */ /* 0x000fc60000400000 */
[C-C-:B--2---:R-:W-:Y:S01]  /*0340*/  FFMA R8, R14.reuse, R8, R17.reuse ;  /* 0x000000080e087223 */ /* 0x144fe20000000011 */
[----:B------:R-:W-:-:S04]  /*0350*/  FFMA R10, R14, R10, R17 ;  /* 0x0000000a0e0a7223 */ /* 0x000fc80000000011 */
[----:B------:R-:W-:Y:S02]  /*0360*/  FSETP.GEU.AND P0, PT, R8, RZ, PT ;  /* 0x000000ff0800720b */ /* 0x000fe40003f0e000 */
[----:B------:R-:W-:Y:S02]  /*0370*/  FSETP.GEU.AND P1, PT, R10, RZ, PT ;  /* 0x000000ff0a00720b */ /* 0x000fe40003f2e000 */
[----:B------:R-:W-:Y:S02]  /*0380*/  FSEL R8, R8, RZ, P0 ;  /* 0x000000ff08087208 */ /* 0x000fe40000000000 */
[----:B------:R-:W-:Y:S01]  /*0390*/  FSEL R9, R10, RZ, P1 ;  /* 0x000000ff0a097208 */ /* 0x000fe20000800000 */
[----:B------:R-:W-:Y:S04]  /*03a0*/  STG.E.64 desc[UR4][R2.64], R6 ;  /* 0x0000000602007986 */ /* 0x000fe8000c101b04 */
[----:B------:R-:W-:Y:S01]  /*03b0*/  STG.E.64 desc[UR4][R4.64], R8 ;  /* 0x0000000804007986 */ /* 0x000fe2000c101b04 */
[----:B------:R-:W-:Y:S05]  /*03c0*/  EXIT ;  /* 0x000000000000794d */ /* 0x000fea0003800000 */
.L_x_0:
[----:B------:R-:W-:-:S00]  /*03d0*/  BRA `(.L_x_0) ;  /* 0xfffffffc00fc7947 */ /* 0x000fc0000383ffff */
[----:B------:R-:W-:-:S00]  /*03e0*/  NOP ;  /* 0x0000000000007918 */ /* 0x000fc00000000000 */
        /* <DEDUP_REMOVED lines=9> */
.L_x_1:


//--------------------- .nv.global.init           --------------------------
	.section	.nv.global.init,"aw",@progbits
.nv.global.init:
	.type		_$_str,@object
	.size		_$_str,(_$_str_$_2 - _$_str)
_$_str:
        /*0000*/ 	.byte	0x5f, 0x5f, 0x43, 0x55, 0x44, 0x41, 0x5f, 0x46, 0x54, 0x5a, 0x00
	.type		_$_str_$_2,@object
	.size		_$_str_$_2,(.L_1 - _$_str_$_2)
_$_str_$_2:
        /*000b*/ 	.byte	0x5f, 0x5f, 0x43, 0x55, 0x44, 0x41, 0x5f, 0x50, 0x52, 0x45, 0x43, 0x5f, 0x53, 0x51, 0x52, 0x54
        /*001b*/ 	.byte	0x00
.L_1:


//--------------------- .nv.constant0.triton_poi_fused__native_batch_norm_legit_no_training_convolution_relu_0 --------------------------
	.section	.nv.constant0.triton_poi_fused__native_batch_norm_legit_no_training_convolution_relu_0,"a",@progbits
	.sectionflags	@""
	.align	4
.nv.constant0.triton_poi_fused__native_batch_norm_legit_no_training_convolution_relu_0:
	.zero		588
